//
// Generated by NVIDIA NVVM Compiler
//
// Compiler Build ID: CL-36424714
// Cuda compilation tools, release 13.0, V13.0.88
// Based on NVVM 20.0.0
//

.version 9.0
.target sm_100
.address_size 64

	// .globl	_Z10mysgemm_v4iiifPfS_fS_
// _ZZ10mysgemm_v4iiifPfS_fS_E2sa has been demoted
// _ZZ10mysgemm_v4iiifPfS_fS_E2sb has been demoted

.visible .entry _Z10mysgemm_v4iiifPfS_fS_(
	.param .u32 _Z10mysgemm_v4iiifPfS_fS__param_0,
	.param .u32 _Z10mysgemm_v4iiifPfS_fS__param_1,
	.param .u32 _Z10mysgemm_v4iiifPfS_fS__param_2,
	.param .f32 _Z10mysgemm_v4iiifPfS_fS__param_3,
	.param .u64 .ptr .align 1 _Z10mysgemm_v4iiifPfS_fS__param_4,
	.param .u64 .ptr .align 1 _Z10mysgemm_v4iiifPfS_fS__param_5,
	.param .f32 _Z10mysgemm_v4iiifPfS_fS__param_6,
	.param .u64 .ptr .align 1 _Z10mysgemm_v4iiifPfS_fS__param_7
)
.maxntid 1024
{
	.reg .pred 	%p<3>;
	.reg .b32 	%r<33>;
	.reg .b32 	%f<110>;
	.reg .b64 	%rd<27>;
	// demoted variable
	.shared .align 4 .b8 _ZZ10mysgemm_v4iiifPfS_fS_E2sa[4096];
	// demoted variable
	.shared .align 4 .b8 _ZZ10mysgemm_v4iiifPfS_fS_E2sb[4096];
	ld.param.u32 	%r12, [_Z10mysgemm_v4iiifPfS_fS__param_0];
	ld.param.u32 	%r13, [_Z10mysgemm_v4iiifPfS_fS__param_2];
	ld.param.f32 	%f4, [_Z10mysgemm_v4iiifPfS_fS__param_3];
	ld.param.u64 	%rd8, [_Z10mysgemm_v4iiifPfS_fS__param_4];
	ld.param.u64 	%rd9, [_Z10mysgemm_v4iiifPfS_fS__param_5];
	ld.param.f32 	%f5, [_Z10mysgemm_v4iiifPfS_fS__param_6];
	ld.param.u64 	%rd10, [_Z10mysgemm_v4iiifPfS_fS__param_7];
	mov.u32 	%r1, %tid.x;
	mov.u32 	%r14, %ctaid.x;
	mov.u32 	%r15, %ctaid.y;
	and.b32  	%r2, %r1, 31;
	shr.u32 	%r3, %r1, 5;
	shl.b32 	%r4, %r14, 5;
	shl.b32 	%r5, %r15, 5;
	setp.lt.s32 	%p1, %r13, 1;
	mov.f32 	%f109, 0f00000000;
	@%p1 bra 	$L__BB0_3;
	mul.lo.s32 	%r17, %r13, %r5;
	mad.lo.s32 	%r18, %r12, %r3, %r2;
	and.b32  	%r19, %r1, 992;
	or.b32  	%r20, %r19, %r2;
	shl.b32 	%r21, %r20, 2;
	mov.u32 	%r22, _ZZ10mysgemm_v4iiifPfS_fS_E2sa;
	add.s32 	%r6, %r22, %r21;
	mad.lo.s32 	%r23, %r13, %r3, %r2;
	shl.b32 	%r24, %r2, 7;
	shl.b32 	%r25, %r3, 2;
	or.b32  	%r26, %r24, %r25;
	mov.u32 	%r27, _ZZ10mysgemm_v4iiifPfS_fS_E2sb;
	add.s32 	%r7, %r27, %r26;
	shl.b32 	%r28, %r12, 5;
	shl.b32 	%r29, %r2, 2;
	add.s32 	%r8, %r22, %r29;
	add.s32 	%r9, %r27, %r25;
	mul.wide.s32 	%rd11, %r4, 4;
	mul.wide.s32 	%rd12, %r18, 4;
	add.s64 	%rd13, %rd11, %rd12;
	cvta.to.global.u64 	%rd14, %rd8;
	add.s64 	%rd26, %rd14, %rd13;
	mul.wide.s32 	%rd2, %r28, 4;
	mul.wide.s32 	%rd15, %r17, 4;
	mul.wide.u32 	%rd16, %r23, 4;
	add.s64 	%rd17, %rd15, %rd16;
	cvta.to.global.u64 	%rd18, %rd9;
	add.s64 	%rd25, %rd18, %rd17;
	mov.f32 	%f109, 0f00000000;
	mov.b32 	%r32, 0;
$L__BB0_2:
	ld.global.f32 	%f8, [%rd26];
	st.shared.f32 	[%r6], %f8;
	ld.global.f32 	%f9, [%rd25];
	st.shared.f32 	[%r7], %f9;
	bar.sync 	0;
	ld.shared.f32 	%f10, [%r8];
	ld.shared.f32 	%f11, [%r9];
	fma.rn.f32 	%f12, %f10, %f11, %f109;
	ld.shared.f32 	%f13, [%r8+128];
	ld.shared.f32 	%f14, [%r9+128];
	fma.rn.f32 	%f15, %f13, %f14, %f12;
	ld.shared.f32 	%f16, [%r8+256];
	ld.shared.f32 	%f17, [%r9+256];
	fma.rn.f32 	%f18, %f16, %f17, %f15;
	ld.shared.f32 	%f19, [%r8+384];
	ld.shared.f32 	%f20, [%r9+384];
	fma.rn.f32 	%f21, %f19, %f20, %f18;
	ld.shared.f32 	%f22, [%r8+512];
	ld.shared.f32 	%f23, [%r9+512];
	fma.rn.f32 	%f24, %f22, %f23, %f21;
	ld.shared.f32 	%f25, [%r8+640];
	ld.shared.f32 	%f26, [%r9+640];
	fma.rn.f32 	%f27, %f25, %f26, %f24;
	ld.shared.f32 	%f28, [%r8+768];
	ld.shared.f32 	%f29, [%r9+768];
	fma.rn.f32 	%f30, %f28, %f29, %f27;
	ld.shared.f32 	%f31, [%r8+896];
	ld.shared.f32 	%f32, [%r9+896];
	fma.rn.f32 	%f33, %f31, %f32, %f30;
	ld.shared.f32 	%f34, [%r8+1024];
	ld.shared.f32 	%f35, [%r9+1024];
	fma.rn.f32 	%f36, %f34, %f35, %f33;
	ld.shared.f32 	%f37, [%r8+1152];
	ld.shared.f32 	%f38, [%r9+1152];
	fma.rn.f32 	%f39, %f37, %f38, %f36;
	ld.shared.f32 	%f40, [%r8+1280];
	ld.shared.f32 	%f41, [%r9+1280];
	fma.rn.f32 	%f42, %f40, %f41, %f39;
	ld.shared.f32 	%f43, [%r8+1408];
	ld.shared.f32 	%f44, [%r9+1408];
	fma.rn.f32 	%f45, %f43, %f44, %f42;
	ld.shared.f32 	%f46, [%r8+1536];
	ld.shared.f32 	%f47, [%r9+1536];
	fma.rn.f32 	%f48, %f46, %f47, %f45;
	ld.shared.f32 	%f49, [%r8+1664];
	ld.shared.f32 	%f50, [%r9+1664];
	fma.rn.f32 	%f51, %f49, %f50, %f48;
	ld.shared.f32 	%f52, [%r8+1792];
	ld.shared.f32 	%f53, [%r9+1792];
	fma.rn.f32 	%f54, %f52, %f53, %f51;
	ld.shared.f32 	%f55, [%r8+1920];
	ld.shared.f32 	%f56, [%r9+1920];
	fma.rn.f32 	%f57, %f55, %f56, %f54;
	ld.shared.f32 	%f58, [%r8+2048];
	ld.shared.f32 	%f59, [%r9+2048];
	fma.rn.f32 	%f60, %f58, %f59, %f57;
	ld.shared.f32 	%f61, [%r8+2176];
	ld.shared.f32 	%f62, [%r9+2176];
	fma.rn.f32 	%f63, %f61, %f62, %f60;
	ld.shared.f32 	%f64, [%r8+2304];
	ld.shared.f32 	%f65, [%r9+2304];
	fma.rn.f32 	%f66, %f64, %f65, %f63;
	ld.shared.f32 	%f67, [%r8+2432];
	ld.shared.f32 	%f68, [%r9+2432];
	fma.rn.f32 	%f69, %f67, %f68, %f66;
	ld.shared.f32 	%f70, [%r8+2560];
	ld.shared.f32 	%f71, [%r9+2560];
	fma.rn.f32 	%f72, %f70, %f71, %f69;
	ld.shared.f32 	%f73, [%r8+2688];
	ld.shared.f32 	%f74, [%r9+2688];
	fma.rn.f32 	%f75, %f73, %f74, %f72;
	ld.shared.f32 	%f76, [%r8+2816];
	ld.shared.f32 	%f77, [%r9+2816];
	fma.rn.f32 	%f78, %f76, %f77, %f75;
	ld.shared.f32 	%f79, [%r8+2944];
	ld.shared.f32 	%f80, [%r9+2944];
	fma.rn.f32 	%f81, %f79, %f80, %f78;
	ld.shared.f32 	%f82, [%r8+3072];
	ld.shared.f32 	%f83, [%r9+3072];
	fma.rn.f32 	%f84, %f82, %f83, %f81;
	ld.shared.f32 	%f85, [%r8+3200];
	ld.shared.f32 	%f86, [%r9+3200];
	fma.rn.f32 	%f87, %f85, %f86, %f84;
	ld.shared.f32 	%f88, [%r8+3328];
	ld.shared.f32 	%f89, [%r9+3328];
	fma.rn.f32 	%f90, %f88, %f89, %f87;
	ld.shared.f32 	%f91, [%r8+3456];
	ld.shared.f32 	%f92, [%r9+3456];
	fma.rn.f32 	%f93, %f91, %f92, %f90;
	ld.shared.f32 	%f94, [%r8+3584];
	ld.shared.f32 	%f95, [%r9+3584];
	fma.rn.f32 	%f96, %f94, %f95, %f93;
	ld.shared.f32 	%f97, [%r8+3712];
	ld.shared.f32 	%f98, [%r9+3712];
	fma.rn.f32 	%f99, %f97, %f98, %f96;
	ld.shared.f32 	%f100, [%r8+3840];
	ld.shared.f32 	%f101, [%r9+3840];
	fma.rn.f32 	%f102, %f100, %f101, %f99;
	ld.shared.f32 	%f103, [%r8+3968];
	ld.shared.f32 	%f104, [%r9+3968];
	fma.rn.f32 	%f109, %f103, %f104, %f102;
	bar.sync 	0;
	add.s32 	%r32, %r32, 32;
	add.s64 	%rd26, %rd26, %rd2;
	add.s64 	%rd25, %rd25, 128;
	setp.lt.s32 	%p2, %r32, %r13;
	@%p2 bra 	$L__BB0_2;
$L__BB0_3:
	mad.lo.s32 	%r30, %r12, %r5, %r4;
	cvt.s64.s32 	%rd19, %r30;
	cvta.to.global.u64 	%rd20, %rd10;
	mad.lo.s32 	%r31, %r12, %r3, %r2;
	cvt.s64.s32 	%rd21, %r31;
	add.s64 	%rd22, %rd19, %rd21;
	shl.b64 	%rd23, %rd22, 2;
	add.s64 	%rd24, %rd20, %rd23;
	ld.global.f32 	%f105, [%rd24];
	mul.f32 	%f106, %f5, %f105;
	fma.rn.f32 	%f107, %f4, %f109, %f106;
	st.global.f32 	[%rd24], %f107;
	ret;

}


// ===== COMPILED SASS (sm_100) =====

	.target	sm_100

	.elftype	@"ET_EXEC"


//--------------------- .note.nv.tkinfo           --------------------------
	.section	.note.nv.tkinfo,"",@"SHT_NOTE"
	.sectionflags	@"SHF_NOTE_NV_TKINFO"
	.tkinfo
        /*0018*/ 	.word	0x00000002
        /*0030*/ 	.string	""
        /*0030*/ 	.string	"ptxas"
        /*0030*/ 	.string	"Cuda compilation tools, release 13.0, V13.0.88"
        /*0030*/ 	.string	"Build cuda_13.0.r13.0/compiler.36424714_0"
        /*0030*/ 	.string	"-arch sm_100 -m 64 "



//--------------------- .note.nv.cuinfo           --------------------------
	.section	.note.nv.cuinfo,"",@"SHT_NOTE"
	.sectionflags	@"SHF_NOTE_NV_CUINFO"
        /*0018*/ 	.short	0x0002
        /*001a*/ 	.short	0x0064
        /*001c*/ 	.short	0x0082
	.zero		2


//--------------------- .nv.info                  --------------------------
	.section	.nv.info,"",@"SHT_CUDA_INFO"
	.align	4


	//----- nvinfo : EIATTR_REGCOUNT
	.align		4
        /*0000*/ 	.byte	0x04, 0x2f
        /*0002*/ 	.short	(.L_1 - .L_0)
	.align		4
.L_0:
        /*0004*/ 	.word	index@(_Z10mysgemm_v4iiifPfS_fS_)
        /*0008*/ 	.word	0x0000001e


	//----- nvinfo : EIATTR_FRAME_SIZE
	.align		4
.L_1:
        /*000c*/ 	.byte	0x04, 0x11
        /*000e*/ 	.short	(.L_3 - .L_2)
	.align		4
.L_2:
        /*0010*/ 	.word	index@(_Z10mysgemm_v4iiifPfS_fS_)
        /*0014*/ 	.word	0x00000000


	//----- nvinfo : EIATTR_MIN_STACK_SIZE
	.align		4
.L_3:
        /*0018*/ 	.byte	0x04, 0x12
        /*001a*/ 	.short	(.L_5 - .L_4)
	.align		4
.L_4:
        /*001c*/ 	.word	index@(_Z10mysgemm_v4iiifPfS_fS_)
        /*0020*/ 	.word	0x00000000
.L_5:


//--------------------- .nv.compat                --------------------------
	.section	.nv.compat,"",@"SHT_CUDA_COMPAT_INFO"
	.align	4
        /*0000*/ 	.byte	0x02, 0x09, 0x00, 0x00, 0x02, 0x02, 0x01, 0x00, 0x02, 0x05, 0x05, 0x00, 0x03, 0x07, 0x01, 0x01
        /*0010*/ 	.byte	0x02, 0x03, 0x00, 0x00, 0x02, 0x06, 0x01, 0x00, 0x04, 0x0b, 0x08, 0x00, 0x09, 0x00, 0x00, 0x00
        /*0020*/ 	.byte	0x00, 0x00, 0x00, 0x00


//--------------------- .nv.info._Z10mysgemm_v4iiifPfS_fS_ --------------------------
	.section	.nv.info._Z10mysgemm_v4iiifPfS_fS_,"",@"SHT_CUDA_INFO"
	.sectionflags	@""
	.align	4


	//----- nvinfo : EIATTR_CUDA_API_VERSION
	.align		4
        /*0000*/ 	.byte	0x04, 0x37
        /*0002*/ 	.short	(.L_7 - .L_6)
.L_6:
        /*0004*/ 	.word	0x00000082


	//----- nvinfo : EIATTR_KPARAM_INFO
	.align		4
.L_7:
        /*0008*/ 	.byte	0x04, 0x17
        /*000a*/ 	.short	(.L_9 - .L_8)
.L_8:
        /*000c*/ 	.word	0x00000000
        /*0010*/ 	.short	0x0007
        /*0012*/ 	.short	0x0028
        /*0014*/ 	.byte	0x00, 0xf5, 0x21, 0x00


	//----- nvinfo : EIATTR_KPARAM_INFO
	.align		4
.L_9:
        /*0018*/ 	.byte	0x04, 0x17
        /*001a*/ 	.short	(.L_11 - .L_10)
.L_10:
        /*001c*/ 	.word	0x00000000
        /*0020*/ 	.short	0x0006
        /*0022*/ 	.short	0x0020
        /*0024*/ 	.byte	0x00, 0xf0, 0x11, 0x00


	//----- nvinfo : EIATTR_KPARAM_INFO
	.align		4
.L_11:
        /*0028*/ 	.byte	0x04, 0x17
        /*002a*/ 	.short	(.L_13 - .L_12)
.L_12:
        /*002c*/ 	.word	0x00000000
        /*0030*/ 	.short	0x0005
        /*0032*/ 	.short	0x0018
        /*0034*/ 	.byte	0x00, 0xf5, 0x21, 0x00


	//----- nvinfo : EIATTR_KPARAM_INFO
	.align		4
.L_13:
        /*0038*/ 	.byte	0x04, 0x17
        /*003a*/ 	.short	(.L_15 - .L_14)
.L_14:
        /*003c*/ 	.word	0x00000000
        /*0040*/ 	.short	0x0004
        /*0042*/ 	.short	0x0010
        /*0044*/ 	.byte	0x00, 0xf5, 0x21, 0x00


	//----- nvinfo : EIATTR_KPARAM_INFO
	.align		4
.L_15:
        /*0048*/ 	.byte	0x04, 0x17
        /*004a*/ 	.short	(.L_17 - .L_16)
.L_16:
        /*004c*/ 	.word	0x00000000
        /*0050*/ 	.short	0x0003
        /*0052*/ 	.short	0x000c
        /*0054*/ 	.byte	0x00, 0xf0, 0x11, 0x00


	//----- nvinfo : EIATTR_KPARAM_INFO
	.align		4
.L_17:
        /*0058*/ 	.byte	0x04, 0x17
        /*005a*/ 	.short	(.L_19 - .L_18)
.L_18:
        /*005c*/ 	.word	0x00000000
        /*0060*/ 	.short	0x0002
        /*0062*/ 	.short	0x0008
        /*0064*/ 	.byte	0x00, 0xf0, 0x11, 0x00


	//----- nvinfo : EIATTR_KPARAM_INFO
	.align		4
.L_19:
        /*0068*/ 	.byte	0x04, 0x17
        /*006a*/ 	.short	(.L_21 - .L_20)
.L_20:
        /*006c*/ 	.word	0x00000000
        /*0070*/ 	.short	0x0001
        /*0072*/ 	.short	0x0004
        /*0074*/ 	.byte	0x00, 0xf0, 0x11, 0x00


	//----- nvinfo : EIATTR_KPARAM_INFO
	.align		4
.L_21:
        /*0078*/ 	.byte	0x04, 0x17
        /*007a*/ 	.short	(.L_23 - .L_22)
.L_22:
        /*007c*/ 	.word	0x00000000
        /*0080*/ 	.short	0x0000
        /*0082*/ 	.short	0x0000
        /*0084*/ 	.byte	0x00, 0xf0, 0x11, 0x00


	//----- nvinfo : EIATTR_SPARSE_MMA_MASK
	.align		4
.L_23:
        /*0088*/ 	.byte	0x03, 0x50
        /*008a*/ 	.short	0x0000


	//----- nvinfo : EIATTR_MAXREG_COUNT
	.align		4
        /*008c*/ 	.byte	0x03, 0x1b
        /*008e*/ 	.short	0x0040


	//----- nvinfo : EIATTR_NUM_BARRIERS
	.align		4
        /*0090*/ 	.byte	0x02, 0x4c
        /*0092*/ 	.byte	0x01
	.zero		1


	//----- nvinfo : EIATTR_MERCURY_ISA_VERSION
	.align		4
        /*0094*/ 	.byte	0x03, 0x5f
        /*0096*/ 	.short	0x0101


	//----- nvinfo : EIATTR_VRC_CTA_INIT_COUNT
	.align		4
        /*0098*/ 	.byte	0x02, 0x4a
	.zero		1
	.zero		1


	//----- nvinfo : EIATTR_EXIT_INSTR_OFFSETS
	.align		4
        /*009c*/ 	.byte	0x04, 0x1c
        /*009e*/ 	.short	(.L_25 - .L_24)


	//   ....[0]....
.L_24:
        /*00a0*/ 	.word	0x00000a60


	//----- nvinfo : EIATTR_MAX_THREADS
	.align		4
.L_25:
        /*00a4*/ 	.byte	0x04, 0x05
        /*00a6*/ 	.short	(.L_27 - .L_26)
.L_26:
        /*00a8*/ 	.word	0x00000400
        /*00ac*/ 	.word	0x00000001
        /*00b0*/ 	.word	0x00000001


	//----- nvinfo : EIATTR_CBANK_PARAM_SIZE
	.align		4
.L_27:
        /*00b4*/ 	.byte	0x03, 0x19
        /*00b6*/ 	.short	0x0030


	//----- nvinfo : EIATTR_PARAM_CBANK
	.align		4
        /*00b8*/ 	.byte	0x04, 0x0a
        /*00ba*/ 	.short	(.L_29 - .L_28)
	.align		4
.L_28:
        /*00bc*/ 	.word	index@(.nv.constant0._Z10mysgemm_v4iiifPfS_fS_)
        /*00c0*/ 	.short	0x0380
        /*00c2*/ 	.short	0x0030


	//----- nvinfo : EIATTR_SW_WAR
	.align		4
.L_29:
        /*00c4*/ 	.byte	0x04, 0x36
        /*00c6*/ 	.short	(.L_31 - .L_30)
.L_30:
        /*00c8*/ 	.word	0x00000008
.L_31:


//--------------------- .nv.callgraph             --------------------------
	.section	.nv.callgraph,"",@"SHT_CUDA_CALLGRAPH"
	.align	4
	.sectionentsize	8
	.align		4
        /*0000*/ 	.word	0x00000000
	.align		4
        /*0004*/ 	.word	0xffffffff
	.align		4
        /*0008*/ 	.word	0x00000000
	.align		4
        /*000c*/ 	.word	0xfffffffe
	.align		4
        /*0010*/ 	.word	0x00000000
	.align		4
        /*0014*/ 	.word	0xfffffffd
	.align		4
        /*0018*/ 	.word	0x00000000
	.align		4
        /*001c*/ 	.word	0xfffffffc


//--------------------- .text._Z10mysgemm_v4iiifPfS_fS_ --------------------------
	.section	.text._Z10mysgemm_v4iiifPfS_fS_,"ax",@progbits
	.align	128
        .global         _Z10mysgemm_v4iiifPfS_fS_
        .type           _Z10mysgemm_v4iiifPfS_fS_,@function
        .size           _Z10mysgemm_v4iiifPfS_fS_,(.L_x_3 - _Z10mysgemm_v4iiifPfS_fS_)
        .other          _Z10mysgemm_v4iiifPfS_fS_,@"STO_CUDA_ENTRY STV_DEFAULT"
_Z10mysgemm_v4iiifPfS_fS_:
.text._Z10mysgemm_v4iiifPfS_fS_:
[----:B------:R-:W-:Y:S08]  /*0000*/  LDC R1, c[0x0][0x37c] ;  /* 0x0000df00ff017b82 */ /* 0x000ff00000000800 */
[----:B------:R-:W0:Y:S01]  /*0010*/  LDC R0, c[0x0][0x388] ;  /* 0x0000e200ff007b82 */ /* 0x000e220000000800 */
[----:B------:R-:W1:Y:S01]  /*0020*/  S2R R7, SR_CTAID.X ;  /* 0x0000000000077919 */ /* 0x000e620000002500 */
[----:B------:R-:W2:Y:S01]  /*0030*/  LDCU.64 UR8, c[0x0][0x358] ;  /* 0x00006b00ff0877ac */ /* 0x000ea20008000a00 */
[----:B------:R-:W-:Y:S01]  /*0040*/  HFMA2 R15, -RZ, RZ, 0, 0 ;  /* 0x00000000ff0f7431 */ /* 0x000fe200000001ff */
[----:B------:R-:W3:Y:S04]  /*0050*/  S2R R14, SR_TID.X ;  /* 0x00000000000e7919 */ /* 0x000ee80000002100 */
[----:B------:R-:W4:Y:S08]  /*0060*/  S2UR UR5, SR_CTAID.Y ;  /* 0x00000000000579c3 */ /* 0x000f300000002600 */
[----:B------:R-:W2:Y:S01]  /*0070*/  LDC R4, c[0x0][0x380] ;  /* 0x0000e000ff047b82 */ /* 0x000ea20000000800 */
[----:B0-----:R-:W-:Y:S01]  /*0080*/  ISETP.GE.AND P0, PT, R0, 0x1, PT ;  /* 0x000000010000780c */ /* 0x001fe20003f06270 */
[----:B----4-:R-:W-:Y:S01]  /*0090*/  USHF.L.U32 UR5, UR5, 0x5, URZ ;  /* 0x0000000505057899 */ /* 0x010fe200080006ff */
[----:B-1----:R-:W-:-:S02]  /*00a0*/  SHF.L.U32 R7, R7, 0x5, RZ ;  /* 0x0000000507077819 */ /* 0x002fc400000006ff */
[----:B---3--:R-:W-:Y:S02]  /*00b0*/  LOP3.LUT R9, R14, 0x1f, RZ, 0xc0, !PT ;  /* 0x0000001f0e097812 */ /* 0x008fe400078ec0ff */
[----:B------:R-:W-:-:S07]  /*00c0*/  SHF.R.U32.HI R6, RZ, 0x5, R14 ;  /* 0x00000005ff067819 */ /* 0x000fce000001160e */
[----:B------:R-:W-:Y:S05]  /*00d0*/  @!P0 BRA `(.L_x_0) ;  /* 0x0000000800288947 */ /* 0x000fea0003800000 */
[----:B------:R-:W0:Y:S01]  /*00e0*/  LDC R13, c[0x0][0x380] ;  /* 0x0000e000ff0d7b82 */ /* 0x000e220000000800 */
[----:B------:R-:W1:Y:S01]  /*00f0*/  LDCU.128 UR12, c[0x0][0x390] ;  /* 0x00007200ff0c77ac */ /* 0x000e620008000c00 */
[----:B------:R-:W-:Y:S01]  /*0100*/  IMAD R2, R6, R0, R9 ;  /* 0x0000000006027224 */ /* 0x000fe200078e0209 */
[----:B------:R-:W-:Y:S01]  /*0110*/  SHF.L.U32 R12, R9, 0x7, RZ ;  /* 0x00000007090c7819 */ /* 0x000fe200000006ff */
[----:B------:R-:W-:Y:S01]  /*0120*/  IMAD R11, R0, UR5, RZ ;  /* 0x00000005000b7c24 */ /* 0x000fe2000f8e02ff */
[----:B------:R-:W-:Y:S01]  /*0130*/  UMOV UR4, 0x400 ;  /* 0x0000040000047882 */ /* 0x000fe20000000000 */
[----:B------:R-:W-:Y:S01]  /*0140*/  IMAD.WIDE.U32 R2, R2, 0x4, RZ ;  /* 0x0000000402027825 */ /* 0x000fe200078e00ff */
[----:B------:R-:W-:Y:S01]  /*0150*/  UIADD3 UR6, UPT, UPT, UR4, 0x1000, URZ ;  /* 0x0000100004067890 */ /* 0x000fe2000fffe0ff */
[----:B------:R-:W3:Y:S01]  /*0160*/  S2UR UR7, SR_CgaCtaId ;  /* 0x00000000000779c3 */ /* 0x000ee20000008800 */
[----:B------:R-:W-:Y:S01]  /*0170*/  MOV R15, RZ ;  /* 0x000000ff000f7202 */ /* 0x000fe20000000f00 */
[----:B------:R-:W-:-:S03]  /*0180*/  IMAD.WIDE R10, R11, 0x4, R2 ;  /* 0x000000040b0a7825 */ /* 0x000fc600078e0202 */
[----:B-1----:R-:W-:Y:S01]  /*0190*/  IADD3 R10, P0, PT, R10, UR14, RZ ;  /* 0x0000000e0a0a7c10 */ /* 0x002fe2000ff1e0ff */
[----:B0-----:R-:W-:Y:S01]  /*01a0*/  IMAD R5, R6, R13, R9 ;  /* 0x0000000d06057224 */ /* 0x001fe200078e0209 */
[----:B------:R-:W-:-:S03]  /*01b0*/  SHF.L.U32 R13, R13, 0x5, RZ ;  /* 0x000000050d0d7819 */ /* 0x000fc600000006ff */
[----:B------:R-:W-:Y:S01]  /*01c0*/  IMAD.WIDE R2, R5, 0x4, RZ ;  /* 0x0000000405027825 */ /* 0x000fe200078e02ff */
[----:B------:R-:W-:Y:S01]  /*01d0*/  LOP3.LUT R5, R14, 0x3e0, RZ, 0xc0, !PT ;  /* 0x000003e00e057812 */ /* 0x000fe200078ec0ff */
[----:B---3--:R-:W-:-:S03]  /*01e0*/  ULEA UR4, UR7, UR4, 0x18 ;  /* 0x0000000407047291 */ /* 0x008fc6000f8ec0ff */
[----:B------:R-:W-:Y:S01]  /*01f0*/  LOP3.LUT R14, R5, 0x1f, R14, 0xf8, !PT ;  /* 0x0000001f050e7812 */ /* 0x000fe200078ef80e */
[----:B------:R-:W-:Y:S01]  /*0200*/  IMAD.WIDE R2, R7, 0x4, R2 ;  /* 0x0000000407027825 */ /* 0x000fe200078e0202 */
[----:B------:R-:W-:Y:S01]  /*0210*/  IADD3.X R5, PT, PT, R11, UR15, RZ, P0, !PT ;  /* 0x0000000f0b057c10 */ /* 0x000fe200087fe4ff */
[----:B------:R-:W-:Y:S01]  /*0220*/  ULEA UR6, UR7, UR6, 0x18 ;  /* 0x0000000607067291 */ /* 0x000fe2000f8ec0ff */
[----:B------:R-:W-:Y:S02]  /*0230*/  SHF.L.U32 R11, R6, 0x2, RZ ;  /* 0x00000002060b7819 */ /* 0x000fe400000006ff */
[----:B------:R-:W-:Y:S02]  /*0240*/  IADD3 R2, P0, PT, R2, UR12, RZ ;  /* 0x0000000c02027c10 */ /* 0x000fe4000ff1e0ff */
[----:B------:R-:W-:Y:S02]  /*0250*/  LOP3.LUT R12, R12, R11, RZ, 0xfc, !PT ;  /* 0x0000000b0c0c7212 */ /* 0x000fe400078efcff */
[----:B------:R-:W-:-:S02]  /*0260*/  IADD3.X R3, PT, PT, R3, UR13, RZ, P0, !PT ;  /* 0x0000000d03037c10 */ /* 0x000fc400087fe4ff */
[----:B------:R-:W-:Y:S02]  /*0270*/  LEA R14, R14, UR4, 0x2 ;  /* 0x000000040e0e7c11 */ /* 0x000fe4000f8e10ff */
[----:B------:R-:W-:Y:S01]  /*0280*/  LEA R8, R9, UR4, 0x2 ;  /* 0x0000000409087c11 */ /* 0x000fe2000f8e10ff */
[----:B------:R-:W-:-:S06]  /*0290*/  UMOV UR4, URZ ;  /* 0x000000ff00047c82 */ /* 0x000fcc0008000000 */
.L_x_1:
[----:B------:R-:W-:Y:S01]  /*02a0*/  MOV R17, R5 ;  /* 0x0000000500117202 */ /* 0x000fe20000000f00 */
[----:B--2---:R-:W2:Y:S01]  /*02b0*/  LDG.E R19, desc[UR8][R2.64] ;  /* 0x0000000802137981 */ /* 0x004ea2000c1e1900 */
[----:B------:R-:W-:-:S05]  /*02c0*/  MOV R16, R10 ;  /* 0x0000000a00107202 */ /* 0x000fca0000000f00 */
[----:B------:R-:W3:Y:S04]  /*02d0*/  LDG.E R17, desc[UR8][R16.64] ;  /* 0x0000000810117981 */ /* 0x000ee8000c1e1900 */
[----:B--2---:R-:W-:Y:S04]  /*02e0*/  STS [R14], R19 ;  /* 0x000000130e007388 */ /* 0x004fe80000000800 */
[----:B---3--:R-:W-:Y:S01]  /*02f0*/  STS [R12+UR6], R17 ;  /* 0x000000110c007988 */ /* 0x008fe20008000806 */
[----:B------:R-:W-:Y:S06]  /*0300*/  BAR.SYNC.DEFER_BLOCKING 0x0 ;  /* 0x0000000000007b1d */ /* 0x000fec0000010000 */
[----:B------:R-:W-:Y:S04]  /*0310*/  LDS R18, [R8] ;  /* 0x0000000008127984 */ /* 0x000fe80000000800 */
[----:B------:R-:W0:Y:S04]  /*0320*/  LDS R25, [R11+UR6] ;  /* 0x000000060b197984 */ /* 0x000e280008000800 */
[----:B------:R-:W-:Y:S04]  /*0330*/  LDS R27, [R8+0x80] ;  /* 0x00008000081b7984 */ /* 0x000fe80000000800 */
[----:B------:R-:W1:Y:S04]  /*0340*/  LDS R26, [R11+UR6+0x80] ;  /* 0x000080060b1a7984 */ /* 0x000e680008000800 */
[----:B------:R-:W-:Y:S04]  /*0350*/  LDS R21, [R8+0x100] ;  /* 0x0001000008157984 */ /* 0x000fe80000000800 */
[----:B------:R-:W2:Y:S04]  /*0360*/  LDS R22, [R11+UR6+0x100] ;  /* 0x000100060b167984 */ /* 0x000ea80008000800 */
[----:B------:R-:W-:Y:S04]  /*0370*/  LDS R23, [R8+0x180] ;  /* 0x0001800008177984 */ /* 0x000fe80000000800 */
[----:B------:R-:W3:Y:S04]  /*0380*/  LDS R24, [R11+UR6+0x180] ;  /* 0x000180060b187984 */ /* 0x000ee80008000800 */
[----:B------:R-:W-:Y:S04]  /*0390*/  LDS R19, [R8+0x200] ;  /* 0x0002000008137984 */ /* 0x000fe80000000800 */
[----:B------:R-:W4:Y:S04]  /*03a0*/  LDS R20, [R11+UR6+0x200] ;  /* 0x000200060b147984 */ /* 0x000f280008000800 */
[----:B------:R-:W-:Y:S01]  /*03b0*/  LDS R16, [R11+UR6+0x280] ;  /* 0x000280060b107984 */ /* 0x000fe20008000800 */
[----:B0-----:R-:W-:-:S03]  /*03c0*/  FFMA R18, R18, R25, R15 ;  /* 0x0000001912127223 */ /* 0x001fc6000000000f */
[----:B------:R-:W-:Y:S04]  /*03d0*/  LDS R17, [R8+0x300] ;  /* 0x0003000008117984 */ /* 0x000fe80000000800 */
[----:B------:R-:W0:Y:S01]  /*03e0*/  LDS R15, [R8+0x280] ;  /* 0x00028000080f7984 */ /* 0x000e220000000800 */
[----:B-1----:R-:W-:-:S03]  /*03f0*/  FFMA R26, R27, R26, R18 ;  /* 0x0000001a1b1a7223 */ /* 0x002fc60000000012 */
[----:B------:R-:W1:Y:S01]  /*0400*/  LDS R18, [R11+UR6+0x300] ;  /* 0x000300060b127984 */ /* 0x000e620008000800 */
[----:B--2---:R-:W-:-:S03]  /*0410*/  FFMA R26, R21, R22, R26 ;  /* 0x00000016151a7223 */ /* 0x004fc6000000001a */
[----:B------:R-:W-:Y:S04]  /*0420*/  LDS R21, [R8+0x380] ;  /* 0x0003800008157984 */ /* 0x000fe80000000800 */
[----:B------:R-:W2:Y:S01]  /*0430*/  LDS R22, [R11+UR6+0x380] ;  /* 0x000380060b167984 */ /* 0x000ea20008000800 */
[----:B---3--:R-:W-:-:S03]  /*0440*/  FFMA R26, R23, R24, R26 ;  /* 0x00000018171a7223 */ /* 0x008fc6000000001a */
[----:B------:R-:W-:Y:S04]  /*0450*/  LDS R23, [R8+0x400] ;  /* 0x0004000008177984 */ /* 0x000fe80000000800 */
[----:B------:R-:W3:Y:S01]  /*0460*/  LDS R24, [R11+UR6+0x400] ;  /* 0x000400060b187984 */ /* 0x000ee20008000800 */
[----:B----4-:R-:W-:-:S03]  /*0470*/  FFMA R26, R19, R20, R26 ;  /* 0x00000014131a7223 */ /* 0x010fc6000000001a */
[----:B------:R-:W-:Y:S04]  /*0480*/  LDS R19, [R8+0x480] ;  /* 0x0004800008137984 */ /* 0x000fe80000000800 */
[----:B------:R-:W4:Y:S01]  /*0490*/  LDS R20, [R11+UR6+0x480] ;  /* 0x000480060b147984 */ /* 0x000f220008000800 */
[----:B0-----:R-:W-:-:S03]  /*04a0*/  FFMA R26, R15, R16, R26 ;  /* 0x000000100f1a7223 */ /* 0x001fc6000000001a */
[----:B------:R-:W-:Y:S04]  /*04b0*/  LDS R15, [R8+0x500] ;  /* 0x00050000080f7984 */ /* 0x000fe80000000800 */
[----:B------:R-:W0:Y:S01]  /*04c0*/  LDS R16, [R11+UR6+0x500] ;  /* 0x000500060b107984 */ /* 0x000e220008000800 */
[----:B-1----:R-:W-:-:S03]  /*04d0*/  FFMA R26, R17, R18, R26 ;  /* 0x00000012111a7223 */ /* 0x002fc6000000001a */
[----:B------:R-:W-:Y:S04]  /*04e0*/  LDS R17, [R8+0x580] ;  /* 0x0005800008117984 */ /* 0x000fe80000000800 */
        /* <DEDUP_REMOVED lines=61> */
[----:B------:R-:W-:Y:S01]  /*08c0*/  UIADD3 UR4, UPT, UPT, UR4, 0x20, URZ ;  /* 0x0000002004047890 */ /* 0x000fe2000fffe0ff */
[----:B--2---:R-:W-:Y:S01]  /*08d0*/  FFMA R22, R21, R22, R26 ;  /* 0x0000001615167223 */ /* 0x004fe2000000001a */
[----:B------:R-:W-:Y:S04]  /*08e0*/  BAR.SYNC.DEFER_BLOCKING 0x0 ;  /* 0x0000000000007b1d */ /* 0x000fe80000010000 */
[----:B------:R-:W-:Y:S01]  /*08f0*/  ISETP.LE.AND P0, PT, R0, UR4, PT ;  /* 0x0000000400007c0c */ /* 0x000fe2000bf03270 */
[----:B---3--:R-:W-:Y:S01]  /*0900*/  FFMA R22, R23, R24, R22 ;  /* 0x0000001817167223 */ /* 0x008fe20000000016 */
[----:B------:R-:W-:-:S03]  /*0910*/  IADD3 R10, P1, PT, R10, 0x80, RZ ;  /* 0x000000800a0a7810 */ /* 0x000fc60007f3e0ff */
[----:B----4-:R-:W-:Y:S01]  /*0920*/  FFMA R20, R19, R20, R22 ;  /* 0x0000001413147223 */ /* 0x010fe20000000016 */
[----:B------:R-:W-:Y:S01]  /*0930*/  IMAD.WIDE R2, R13, 0x4, R2 ;  /* 0x000000040d027825 */ /* 0x000fe200078e0202 */
[----:B------:R-:W-:-:S03]  /*0940*/  IADD3.X R5, PT, PT, RZ, R5, RZ, P1, !PT ;  /* 0x00000005ff057210 */ /* 0x000fc60000ffe4ff */
[----:B0-----:R-:W-:-:S04]  /*0950*/  FFMA R15, R15, R16, R20 ;  /* 0x000000100f0f7223 */ /* 0x001fc80000000014 */
[----:B-1----:R-:W-:Y:S01]  /*0960*/  FFMA R15, R18, R17, R15 ;  /* 0x00000011120f7223 */ /* 0x002fe2000000000f */
[----:B------:R-:W-:Y:S06]  /*0970*/  @!P0 BRA `(.L_x_1) ;  /* 0xfffffff800488947 */ /* 0x000fec000383ffff */
.L_x_0:
[----:B------:R-:W0:Y:S01]  /*0980*/  LDCU.64 UR6, c[0x0][0x3a8] ;  /* 0x00007500ff0677ac */ /* 0x000e220008000a00 */
[----:B--2---:R-:W-:Y:S02]  /*0990*/  IMAD R9, R6, R4, R9 ;  /* 0x0000000406097224 */ /* 0x004fe400078e0209 */
[----:B------:R-:W-:Y:S01]  /*09a0*/  IMAD R4, R4, UR5, R7 ;  /* 0x0000000504047c24 */ /* 0x000fe2000f8e0207 */
[----:B------:R-:W1:Y:S02]  /*09b0*/  LDCU UR4, c[0x0][0x3a0] ;  /* 0x00007400ff0477ac */ /* 0x000e640008000800 */
[----:B------:R-:W-:Y:S02]  /*09c0*/  SHF.R.S32.HI R3, RZ, 0x1f, R9 ;  /* 0x0000001fff037819 */ /* 0x000fe40000011409 */
[----:B------:R-:W-:Y:S01]  /*09d0*/  IADD3 R0, P0, PT, R9, R4, RZ ;  /* 0x0000000409007210 */ /* 0x000fe20007f1e0ff */
[----:B------:R-:W2:Y:S03]  /*09e0*/  LDCU UR5, c[0x0][0x38c] ;  /* 0x00007180ff0577ac */ /* 0x000ea60008000800 */
[----:B------:R-:W-:-:S02]  /*09f0*/  LEA.HI.X.SX32 R3, R4, R3, 0x1, P0 ;  /* 0x0000000304037211 */ /* 0x000fc400000f0eff */
[----:B0-----:R-:W-:-:S04]  /*0a00*/  LEA R2, P0, R0, UR6, 0x2 ;  /* 0x0000000600027c11 */ /* 0x001fc8000f8010ff */
[----:B------:R-:W-:-:S05]  /*0a10*/  LEA.HI.X R3, R0, UR7, R3, 0x2, P0 ;  /* 0x0000000700037c11 */ /* 0x000fca00080f1403 */
[----:B------:R-:W1:Y:S02]  /*0a20*/  LDG.E R0, desc[UR8][R2.64] ;  /* 0x0000000802007981 */ /* 0x000e64000c1e1900 */
[----:B-1----:R-:W-:-:S04]  /*0a30*/  FMUL R0, R0, UR4 ;  /* 0x0000000400007c20 */ /* 0x002fc80008400000 */
[----:B--2---:R-:W-:-:S05]  /*0a40*/  FFMA R15, R15, UR5, R0 ;  /* 0x000000050f0f7c23 */ /* 0x004fca0008000000 */
[----:B------:R-:W-:Y:S01]  /*0a50*/  STG.E desc[UR8][R2.64], R15 ;  /* 0x0000000f02007986 */ /* 0x000fe2000c101908 */
[----:B------:R-:W-:Y:S05]  /*0a60*/  EXIT ;  /* 0x000000000000794d */ /* 0x000fea0003800000 */
.L_x_2:
[----:B------:R-:W-:-:S00]  /*0a70*/  BRA `(.L_x_2) ;  /* 0xfffffffc00fc7947 */ /* 0x000fc0000383ffff */
[----:B------:R-:W-:-:S00]  /*0a80*/  NOP ;  /* 0x0000000000007918 */ /* 0x000fc00000000000 */
[----:B------:R-:W-:-:S00]  /*0a90*/  NOP ;  /* 0x0000000000007918 */ /* 0x000fc00000000000 */
[----:B------:R-:W-:-:S00]  /*0aa0*/  NOP ;  /* 0x0000000000007918 */ /* 0x000fc00000000000 */
[----:B------:R-:W-:-:S00]  /*0ab0*/  NOP ;  /* 0x0000000000007918 */ /* 0x000fc00000000000 */
[----:B------:R-:W-:-:S00]  /*0ac0*/  NOP ;  /* 0x0000000000007918 */ /* 0x000fc00000000000 */
[----:B------:R-:W-:-:S00]  /*0ad0*/  NOP ;  /* 0x0000000000007918 */ /* 0x000fc00000000000 */
[----:B------:R-:W-:-:S00]  /*0ae0*/  NOP ;  /* 0x0000000000007918 */ /* 0x000fc00000000000 */
[----:B------:R-:W-:-:S00]  /*0af0*/  NOP ;  /* 0x0000000000007918 */ /* 0x000fc00000000000 */
.L_x_3:


//--------------------- .nv.shared._Z10mysgemm_v4iiifPfS_fS_ --------------------------
	.section	.nv.shared._Z10mysgemm_v4iiifPfS_fS_,"aw",@nobits
	.sectionflags	@""
	.align	4
.nv.shared._Z10mysgemm_v4iiifPfS_fS_:
	.zero		9216


//--------------------- .nv.shared.reserved.0     --------------------------
	.section	.nv.shared.reserved.0,"aw",@nobits
	.weak		__nv_reservedSMEM_offset_0_alias
	.size		__nv_reservedSMEM_offset_0_alias, 0, 64
	.other		__nv_reservedSMEM_offset_0_alias,@"STO_CUDA_RESERVED_SHARED STV_DEFAULT"
__nv_reservedSMEM_offset_0_alias:
	.zero		0
	.zero		64


//--------------------- .nv.constant0._Z10mysgemm_v4iiifPfS_fS_ --------------------------
	.section	.nv.constant0._Z10mysgemm_v4iiifPfS_fS_,"a",@progbits
	.sectionflags	@""
	.align	4
.nv.constant0._Z10mysgemm_v4iiifPfS_fS_:
	.zero		944


//--------------------- SYMBOLS --------------------------

	.type		.nv.reservedSmem.offset0,@object
	.size		.nv.reservedSmem.offset0,0x4
	.type		.nv.reservedSmem.cap,@object
	.size		.nv.reservedSmem.cap,0x4
